//
// Generated by NVIDIA NVVM Compiler
//
// Compiler Build ID: CL-36424714
// Cuda compilation tools, release 13.0, V13.0.88
// Based on NVVM 20.0.0
//

.version 9.0
.target sm_100
.address_size 64

	// .globl	_Z3addPdS_

.visible .entry _Z3addPdS_(
	.param .u64 .ptr .align 1 _Z3addPdS__param_0,
	.param .u64 .ptr .align 1 _Z3addPdS__param_1
)
{
	.reg .b32 	%r<5>;
	.reg .b64 	%rd<7>;
	.reg .b64 	%fd<4>;

	ld.param.u64 	%rd1, [_Z3addPdS__param_0];
	ld.param.u64 	%rd2, [_Z3addPdS__param_1];
	cvta.to.global.u64 	%rd3, %rd1;
	cvta.to.global.u64 	%rd4, %rd2;
	mov.u32 	%r1, %ctaid.x;
	mov.u32 	%r2, %ntid.x;
	mov.u32 	%r3, %tid.x;
	mad.lo.s32 	%r4, %r1, %r2, %r3;
	mul.wide.s32 	%rd5, %r4, 8;
	add.s64 	%rd6, %rd4, %rd5;
	ld.global.f64 	%fd1, [%rd6];
	ld.global.f64 	%fd2, [%rd3];
	add.f64 	%fd3, %fd1, %fd2;
	st.global.f64 	[%rd3], %fd3;
	ret;

}


// ===== COMPILED SASS (sm_100) =====

	.target	sm_100

	.elftype	@"ET_EXEC"


//--------------------- .note.nv.tkinfo           --------------------------
	.section	.note.nv.tkinfo,"",@"SHT_NOTE"
	.sectionflags	@"SHF_NOTE_NV_TKINFO"
	.tkinfo
        /*0018*/ 	.word	0x00000002
        /*0030*/ 	.string	""
        /*0030*/ 	.string	"ptxas"
        /*0030*/ 	.string	"Cuda compilation tools, release 13.0, V13.0.88"
        /*0030*/ 	.string	"Build cuda_13.0.r13.0/compiler.36424714_0"
        /*0030*/ 	.string	"-arch sm_100 -m 64 "



//--------------------- .note.nv.cuinfo           --------------------------
	.section	.note.nv.cuinfo,"",@"SHT_NOTE"
	.sectionflags	@"SHF_NOTE_NV_CUINFO"
        /*0018*/ 	.short	0x0002
        /*001a*/ 	.short	0x0064
        /*001c*/ 	.short	0x0082
	.zero		2


//--------------------- .nv.info                  --------------------------
	.section	.nv.info,"",@"SHT_CUDA_INFO"
	.align	4


	//----- nvinfo : EIATTR_REGCOUNT
	.align		4
        /*0000*/ 	.byte	0x04, 0x2f
        /*0002*/ 	.short	(.L_1 - .L_0)
	.align		4
.L_0:
        /*0004*/ 	.word	index@(_Z3addPdS_)
        /*0008*/ 	.word	0x0000000a


	//----- nvinfo : EIATTR_FRAME_SIZE
	.align		4
.L_1:
        /*000c*/ 	.byte	0x04, 0x11
        /*000e*/ 	.short	(.L_3 - .L_2)
	.align		4
.L_2:
        /*0010*/ 	.word	index@(_Z3addPdS_)
        /*0014*/ 	.word	0x00000000


	//----- nvinfo : EIATTR_MIN_STACK_SIZE
	.align		4
.L_3:
        /*0018*/ 	.byte	0x04, 0x12
        /*001a*/ 	.short	(.L_5 - .L_4)
	.align		4
.L_4:
        /*001c*/ 	.word	index@(_Z3addPdS_)
        /*0020*/ 	.word	0x00000000
.L_5:


//--------------------- .nv.compat                --------------------------
	.section	.nv.compat,"",@"SHT_CUDA_COMPAT_INFO"
	.align	4
        /*0000*/ 	.byte	0x02, 0x09, 0x00, 0x00, 0x02, 0x02, 0x01, 0x00, 0x02, 0x05, 0x05, 0x00, 0x03, 0x07, 0x01, 0x01
        /*0010*/ 	.byte	0x02, 0x03, 0x00, 0x00, 0x02, 0x06, 0x01, 0x00, 0x04, 0x0b, 0x08, 0x00, 0x01, 0x00, 0x00, 0x00
        /*0020*/ 	.byte	0x00, 0x00, 0x00, 0x00


//--------------------- .nv.info._Z3addPdS_       --------------------------
	.section	.nv.info._Z3addPdS_,"",@"SHT_CUDA_INFO"
	.sectionflags	@""
	.align	4


	//----- nvinfo : EIATTR_CUDA_API_VERSION
	.align		4
        /*0000*/ 	.byte	0x04, 0x37
        /*0002*/ 	.short	(.L_7 - .L_6)
.L_6:
        /*0004*/ 	.word	0x00000082


	//----- nvinfo : EIATTR_KPARAM_INFO
	.align		4
.L_7:
        /*0008*/ 	.byte	0x04, 0x17
        /*000a*/ 	.short	(.L_9 - .L_8)
.L_8:
        /*000c*/ 	.word	0x00000000
        /*0010*/ 	.short	0x0001
        /*0012*/ 	.short	0x0008
        /*0014*/ 	.byte	0x00, 0xf5, 0x21, 0x00


	//----- nvinfo : EIATTR_KPARAM_INFO
	.align		4
.L_9:
        /*0018*/ 	.byte	0x04, 0x17
        /*001a*/ 	.short	(.L_11 - .L_10)
.L_10:
        /*001c*/ 	.word	0x00000000
        /*0020*/ 	.short	0x0000
        /*0022*/ 	.short	0x0000
        /*0024*/ 	.byte	0x00, 0xf5, 0x21, 0x00


	//----- nvinfo : EIATTR_SPARSE_MMA_MASK
	.align		4
.L_11:
        /*0028*/ 	.byte	0x03, 0x50
        /*002a*/ 	.short	0x0000


	//----- nvinfo : EIATTR_MAXREG_COUNT
	.align		4
        /*002c*/ 	.byte	0x03, 0x1b
        /*002e*/ 	.short	0x00ff


	//----- nvinfo : EIATTR_MERCURY_ISA_VERSION
	.align		4
        /*0030*/ 	.byte	0x03, 0x5f
        /*0032*/ 	.short	0x0101


	//----- nvinfo : EIATTR_VRC_CTA_INIT_COUNT
	.align		4
        /*0034*/ 	.byte	0x02, 0x4a
	.zero		1
	.zero		1


	//----- nvinfo : EIATTR_EXIT_INSTR_OFFSETS
	.align		4
        /*0038*/ 	.byte	0x04, 0x1c
        /*003a*/ 	.short	(.L_13 - .L_12)


	//   ....[0]....
.L_12:
        /*003c*/ 	.word	0x000000d0


	//----- nvinfo : EIATTR_CBANK_PARAM_SIZE
	.align		4
.L_13:
        /*0040*/ 	.byte	0x03, 0x19
        /*0042*/ 	.short	0x0010


	//----- nvinfo : EIATTR_PARAM_CBANK
	.align		4
        /*0044*/ 	.byte	0x04, 0x0a
        /*0046*/ 	.short	(.L_15 - .L_14)
	.align		4
.L_14:
        /*0048*/ 	.word	index@(.nv.constant0._Z3addPdS_)
        /*004c*/ 	.short	0x0380
        /*004e*/ 	.short	0x0010


	//----- nvinfo : EIATTR_SW_WAR
	.align		4
.L_15:
        /*0050*/ 	.byte	0x04, 0x36
        /*0052*/ 	.short	(.L_17 - .L_16)
.L_16:
        /*0054*/ 	.word	0x00000008
.L_17:


//--------------------- .nv.callgraph             --------------------------
	.section	.nv.callgraph,"",@"SHT_CUDA_CALLGRAPH"
	.align	4
	.sectionentsize	8
	.align		4
        /*0000*/ 	.word	0x00000000
	.align		4
        /*0004*/ 	.word	0xffffffff
	.align		4
        /*0008*/ 	.word	0x00000000
	.align		4
        /*000c*/ 	.word	0xfffffffe
	.align		4
        /*0010*/ 	.word	0x00000000
	.align		4
        /*0014*/ 	.word	0xfffffffd
	.align		4
        /*0018*/ 	.word	0x00000000
	.align		4
        /*001c*/ 	.word	0xfffffffc


//--------------------- .text._Z3addPdS_          --------------------------
	.section	.text._Z3addPdS_,"ax",@progbits
	.align	128
        .global         _Z3addPdS_
        .type           _Z3addPdS_,@function
        .size           _Z3addPdS_,(.L_x_1 - _Z3addPdS_)
        .other          _Z3addPdS_,@"STO_CUDA_ENTRY STV_DEFAULT"
_Z3addPdS_:
.text._Z3addPdS_:
[----:B------:R-:W-:Y:S01]  /*0000*/  LDC R1, c[0x0][0x37c] ;  /* 0x0000df00ff017b82 */ /* 0x000fe20000000800 */
[----:B------:R-:W0:Y:S07]  /*0010*/  S2R R0, SR_TID.X ;  /* 0x0000000000007919 */ /* 0x000e2e0000002100 */
[----:B------:R-:W0:Y:S01]  /*0020*/  S2UR UR6, SR_CTAID.X ;  /* 0x00000000000679c3 */ /* 0x000e220000002500 */
[----:B------:R-:W1:Y:S07]  /*0030*/  LDCU.64 UR4, c[0x0][0x358] ;  /* 0x00006b00ff0477ac */ /* 0x000e6e0008000a00 */
[----:B------:R-:W0:Y:S08]  /*0040*/  LDC R7, c[0x0][0x360] ;  /* 0x0000d800ff077b82 */ /* 0x000e300000000800 */
[----:B------:R-:W2:Y:S08]  /*0050*/  LDC.64 R2, c[0x0][0x388] ;  /* 0x0000e200ff027b82 */ /* 0x000eb00000000a00 */
[----:B------:R-:W3:Y:S01]  /*0060*/  LDC.64 R4, c[0x0][0x380] ;  /* 0x0000e000ff047b82 */ /* 0x000ee20000000a00 */
[----:B0-----:R-:W-:-:S04]  /*0070*/  IMAD R7, R7, UR6, R0 ;  /* 0x0000000607077c24 */ /* 0x001fc8000f8e0200 */
[----:B--2---:R-:W-:-:S06]  /*0080*/  IMAD.WIDE R2, R7, 0x8, R2 ;  /* 0x0000000807027825 */ /* 0x004fcc00078e0202 */
[----:B-1----:R-:W2:Y:S04]  /*0090*/  LDG.E.64 R2, desc[UR4][R2.64] ;  /* 0x0000000402027981 */ /* 0x002ea8000c1e1b00 */
[----:B---3--:R-:W2:Y:S02]  /*00a0*/  LDG.E.64 R6, desc[UR4][R4.64] ;  /* 0x0000000404067981 */ /* 0x008ea4000c1e1b00 */
[----:B--2---:R-:W-:-:S07]  /*00b0*/  DADD R6, R2, R6 ;  /* 0x0000000002067229 */ /* 0x004fce0000000006 */
[----:B------:R-:W-:Y:S01]  /*00c0*/  STG.E.64 desc[UR4][R4.64], R6 ;  /* 0x0000000604007986 */ /* 0x000fe2000c101b04 */
[----:B------:R-:W-:Y:S05]  /*00d0*/  EXIT ;  /* 0x000000000000794d */ /* 0x000fea0003800000 */
.L_x_0:
[----:B------:R-:W-:-:S00]  /*00e0*/  BRA `(.L_x_0) ;  /* 0xfffffffc00fc7947 */ /* 0x000fc0000383ffff */
[----:B------:R-:W-:-:S00]  /*00f0*/  NOP ;  /* 0x0000000000007918 */ /* 0x000fc00000000000 */
        /* <DEDUP_REMOVED lines=8> */
.L_x_1:


//--------------------- .nv.shared.reserved.0     --------------------------
	.section	.nv.shared.reserved.0,"aw",@nobits
	.weak		__nv_reservedSMEM_offset_0_alias
	.size		__nv_reservedSMEM_offset_0_alias, 0, 64
	.other		__nv_reservedSMEM_offset_0_alias,@"STO_CUDA_RESERVED_SHARED STV_DEFAULT"
__nv_reservedSMEM_offset_0_alias:
	.zero		0
	.zero		64


//--------------------- .nv.constant0._Z3addPdS_  --------------------------
	.section	.nv.constant0._Z3addPdS_,"a",@progbits
	.sectionflags	@""
	.align	4
.nv.constant0._Z3addPdS_:
	.zero		912


//--------------------- SYMBOLS --------------------------

	.type		.nv.reservedSmem.offset0,@object
	.size		.nv.reservedSmem.offset0,0x4
